//
// Generated by NVIDIA NVVM Compiler
//
// Compiler Build ID: CL-36424714
// Cuda compilation tools, release 13.0, V13.0.88
// Based on NVVM 20.0.0
//

.version 9.0
.target sm_100
.address_size 64

	// .globl	_Z12imgFilKernelPfS_Piii

.visible .entry _Z12imgFilKernelPfS_Piii(
	.param .u64 .ptr .align 1 _Z12imgFilKernelPfS_Piii_param_0,
	.param .u64 .ptr .align 1 _Z12imgFilKernelPfS_Piii_param_1,
	.param .u64 .ptr .align 1 _Z12imgFilKernelPfS_Piii_param_2,
	.param .u32 _Z12imgFilKernelPfS_Piii_param_3,
	.param .u32 _Z12imgFilKernelPfS_Piii_param_4
)
{
	.reg .pred 	%p<12>;
	.reg .b32 	%r<32>;
	.reg .b32 	%f<29>;
	.reg .b64 	%rd<14>;

	ld.param.u64 	%rd1, [_Z12imgFilKernelPfS_Piii_param_0];
	ld.param.u64 	%rd2, [_Z12imgFilKernelPfS_Piii_param_1];
	ld.param.u64 	%rd3, [_Z12imgFilKernelPfS_Piii_param_2];
	ld.param.u32 	%r4, [_Z12imgFilKernelPfS_Piii_param_3];
	ld.param.u32 	%r5, [_Z12imgFilKernelPfS_Piii_param_4];
	mov.u32 	%r7, %ntid.x;
	mov.u32 	%r8, %ctaid.x;
	mov.u32 	%r9, %tid.x;
	mad.lo.s32 	%r10, %r7, %r8, %r9;
	mov.u32 	%r11, %ntid.y;
	mov.u32 	%r12, %ctaid.y;
	mov.u32 	%r13, %tid.y;
	mad.lo.s32 	%r14, %r11, %r12, %r13;
	setp.ge.s32 	%p1, %r10, %r4;
	setp.ge.s32 	%p2, %r14, %r5;
	setp.eq.s32 	%p3, %r14, 0;
	or.pred  	%p4, %p2, %p1;
	or.pred  	%p5, %p4, %p3;
	setp.lt.s32 	%p6, %r10, 1;
	or.pred  	%p7, %p6, %p5;
	add.s32 	%r15, %r5, -1;
	setp.ge.s32 	%p8, %r14, %r15;
	or.pred  	%p9, %p7, %p8;
	add.s32 	%r16, %r4, -1;
	setp.ge.s32 	%p10, %r10, %r16;
	or.pred  	%p11, %p9, %p10;
	@%p11 bra 	$L__BB0_2;
	cvta.to.global.u64 	%rd4, %rd1;
	cvta.to.global.u64 	%rd5, %rd3;
	cvta.to.global.u64 	%rd6, %rd2;
	mul.lo.s32 	%r17, %r4, %r14;
	add.s32 	%r18, %r17, %r10;
	mul.wide.s32 	%rd7, %r18, 4;
	add.s64 	%rd8, %rd4, %rd7;
	ld.global.f32 	%f1, [%rd8];
	ld.global.u32 	%r19, [%rd5+16];
	cvt.rn.f32.s32 	%f2, %r19;
	ld.global.f32 	%f3, [%rd8+4];
	ld.global.u32 	%r20, [%rd5+20];
	cvt.rn.f32.s32 	%f4, %r20;
	mul.f32 	%f5, %f3, %f4;
	fma.rn.f32 	%f6, %f1, %f2, %f5;
	ld.global.f32 	%f7, [%rd8+-4];
	ld.global.u32 	%r21, [%rd5+12];
	cvt.rn.f32.s32 	%f8, %r21;
	fma.rn.f32 	%f9, %f7, %f8, %f6;
	add.s32 	%r22, %r17, %r4;
	mul.wide.s32 	%rd9, %r4, 4;
	add.s64 	%rd10, %rd8, %rd9;
	ld.global.f32 	%f10, [%rd10];
	ld.global.u32 	%r23, [%rd5+28];
	cvt.rn.f32.s32 	%f11, %r23;
	fma.rn.f32 	%f12, %f10, %f11, %f9;
	shl.b32 	%r24, %r4, 1;
	sub.s32 	%r25, %r22, %r24;
	add.s32 	%r26, %r25, %r10;
	mul.wide.s32 	%rd11, %r26, 4;
	add.s64 	%rd12, %rd4, %rd11;
	ld.global.f32 	%f13, [%rd12];
	ld.global.u32 	%r27, [%rd5+4];
	cvt.rn.f32.s32 	%f14, %r27;
	fma.rn.f32 	%f15, %f13, %f14, %f12;
	ld.global.f32 	%f16, [%rd10+4];
	ld.global.u32 	%r28, [%rd5+32];
	cvt.rn.f32.s32 	%f17, %r28;
	fma.rn.f32 	%f18, %f16, %f17, %f15;
	ld.global.f32 	%f19, [%rd12+-4];
	ld.global.u32 	%r29, [%rd5];
	cvt.rn.f32.s32 	%f20, %r29;
	fma.rn.f32 	%f21, %f19, %f20, %f18;
	ld.global.f32 	%f22, [%rd10+-4];
	ld.global.u32 	%r30, [%rd5+24];
	cvt.rn.f32.s32 	%f23, %r30;
	fma.rn.f32 	%f24, %f22, %f23, %f21;
	ld.global.f32 	%f25, [%rd12+4];
	ld.global.u32 	%r31, [%rd5+8];
	cvt.rn.f32.s32 	%f26, %r31;
	fma.rn.f32 	%f27, %f25, %f26, %f24;
	div.rn.f32 	%f28, %f27, 0f41100000;
	add.s64 	%rd13, %rd6, %rd7;
	st.global.f32 	[%rd13], %f28;
$L__BB0_2:
	ret;

}


// ===== COMPILED SASS (sm_100) =====

	.target	sm_100

	.elftype	@"ET_EXEC"


//--------------------- .note.nv.tkinfo           --------------------------
	.section	.note.nv.tkinfo,"",@"SHT_NOTE"
	.sectionflags	@"SHF_NOTE_NV_TKINFO"
	.tkinfo
        /*0018*/ 	.word	0x00000002
        /*0030*/ 	.string	""
        /*0030*/ 	.string	"ptxas"
        /*0030*/ 	.string	"Cuda compilation tools, release 13.0, V13.0.88"
        /*0030*/ 	.string	"Build cuda_13.0.r13.0/compiler.36424714_0"
        /*0030*/ 	.string	"-arch sm_100 -m 64 "



//--------------------- .note.nv.cuinfo           --------------------------
	.section	.note.nv.cuinfo,"",@"SHT_NOTE"
	.sectionflags	@"SHF_NOTE_NV_CUINFO"
        /*0018*/ 	.short	0x0002
        /*001a*/ 	.short	0x0064
        /*001c*/ 	.short	0x0082
	.zero		2


//--------------------- .nv.info                  --------------------------
	.section	.nv.info,"",@"SHT_CUDA_INFO"
	.align	4


	//----- nvinfo : EIATTR_REGCOUNT
	.align		4
        /*0000*/ 	.byte	0x04, 0x2f
        /*0002*/ 	.short	(.L_1 - .L_0)
	.align		4
.L_0:
        /*0004*/ 	.word	index@(_Z12imgFilKernelPfS_Piii)
        /*0008*/ 	.word	0x0000001c


	//----- nvinfo : EIATTR_FRAME_SIZE
	.align		4
.L_1:
        /*000c*/ 	.byte	0x04, 0x11
        /*000e*/ 	.short	(.L_3 - .L_2)
	.align		4
.L_2:
        /*0010*/ 	.word	index@($__internal_0_$__cuda_sm3x_div_rn_noftz_f32_slowpath)
        /*0014*/ 	.word	0x00000000


	//----- nvinfo : EIATTR_FRAME_SIZE
	.align		4
.L_3:
        /*0018*/ 	.byte	0x04, 0x11
        /*001a*/ 	.short	(.L_5 - .L_4)
	.align		4
.L_4:
        /*001c*/ 	.word	index@(_Z12imgFilKernelPfS_Piii)
        /*0020*/ 	.word	0x00000000


	//----- nvinfo : EIATTR_MIN_STACK_SIZE
	.align		4
.L_5:
        /*0024*/ 	.byte	0x04, 0x12
        /*0026*/ 	.short	(.L_7 - .L_6)
	.align		4
.L_6:
        /*0028*/ 	.word	index@(_Z12imgFilKernelPfS_Piii)
        /*002c*/ 	.word	0x00000000
.L_7:


//--------------------- .nv.compat                --------------------------
	.section	.nv.compat,"",@"SHT_CUDA_COMPAT_INFO"
	.align	4
        /*0000*/ 	.byte	0x02, 0x09, 0x00, 0x00, 0x02, 0x02, 0x01, 0x00, 0x02, 0x05, 0x05, 0x00, 0x03, 0x07, 0x01, 0x01
        /*0010*/ 	.byte	0x02, 0x03, 0x00, 0x00, 0x02, 0x06, 0x01, 0x00, 0x04, 0x0b, 0x08, 0x00, 0x01, 0x00, 0x00, 0x00
        /*0020*/ 	.byte	0x00, 0x00, 0x00, 0x00


//--------------------- .nv.info._Z12imgFilKernelPfS_Piii --------------------------
	.section	.nv.info._Z12imgFilKernelPfS_Piii,"",@"SHT_CUDA_INFO"
	.sectionflags	@""
	.align	4


	//----- nvinfo : EIATTR_CUDA_API_VERSION
	.align		4
        /*0000*/ 	.byte	0x04, 0x37
        /*0002*/ 	.short	(.L_9 - .L_8)
.L_8:
        /*0004*/ 	.word	0x00000082


	//----- nvinfo : EIATTR_KPARAM_INFO
	.align		4
.L_9:
        /*0008*/ 	.byte	0x04, 0x17
        /*000a*/ 	.short	(.L_11 - .L_10)
.L_10:
        /*000c*/ 	.word	0x00000000
        /*0010*/ 	.short	0x0004
        /*0012*/ 	.short	0x001c
        /*0014*/ 	.byte	0x00, 0xf0, 0x11, 0x00


	//----- nvinfo : EIATTR_KPARAM_INFO
	.align		4
.L_11:
        /*0018*/ 	.byte	0x04, 0x17
        /*001a*/ 	.short	(.L_13 - .L_12)
.L_12:
        /*001c*/ 	.word	0x00000000
        /*0020*/ 	.short	0x0003
        /*0022*/ 	.short	0x0018
        /*0024*/ 	.byte	0x00, 0xf0, 0x11, 0x00


	//----- nvinfo : EIATTR_KPARAM_INFO
	.align		4
.L_13:
        /*0028*/ 	.byte	0x04, 0x17
        /*002a*/ 	.short	(.L_15 - .L_14)
.L_14:
        /*002c*/ 	.word	0x00000000
        /*0030*/ 	.short	0x0002
        /*0032*/ 	.short	0x0010
        /*0034*/ 	.byte	0x00, 0xf5, 0x21, 0x00


	//----- nvinfo : EIATTR_KPARAM_INFO
	.align		4
.L_15:
        /*0038*/ 	.byte	0x04, 0x17
        /*003a*/ 	.short	(.L_17 - .L_16)
.L_16:
        /*003c*/ 	.word	0x00000000
        /*0040*/ 	.short	0x0001
        /*0042*/ 	.short	0x0008
        /*0044*/ 	.byte	0x00, 0xf5, 0x21, 0x00


	//----- nvinfo : EIATTR_KPARAM_INFO
	.align		4
.L_17:
        /*0048*/ 	.byte	0x04, 0x17
        /*004a*/ 	.short	(.L_19 - .L_18)
.L_18:
        /*004c*/ 	.word	0x00000000
        /*0050*/ 	.short	0x0000
        /*0052*/ 	.short	0x0000
        /*0054*/ 	.byte	0x00, 0xf5, 0x21, 0x00


	//----- nvinfo : EIATTR_SPARSE_MMA_MASK
	.align		4
.L_19:
        /*0058*/ 	.byte	0x03, 0x50
        /*005a*/ 	.short	0x0000


	//----- nvinfo : EIATTR_MAXREG_COUNT
	.align		4
        /*005c*/ 	.byte	0x03, 0x1b
        /*005e*/ 	.short	0x00ff


	//----- nvinfo : EIATTR_MERCURY_ISA_VERSION
	.align		4
        /*0060*/ 	.byte	0x03, 0x5f
        /*0062*/ 	.short	0x0101


	//----- nvinfo : EIATTR_VRC_CTA_INIT_COUNT
	.align		4
        /*0064*/ 	.byte	0x02, 0x4a
	.zero		1
	.zero		1


	//----- nvinfo : EIATTR_EXIT_INSTR_OFFSETS
	.align		4
        /*0068*/ 	.byte	0x04, 0x1c
        /*006a*/ 	.short	(.L_21 - .L_20)


	//   ....[0]....
.L_20:
        /*006c*/ 	.word	0x00000120


	//   ....[1]....
        /*0070*/ 	.word	0x00000530


	//----- nvinfo : EIATTR_CRS_STACK_SIZE
	.align		4
.L_21:
        /*0074*/ 	.byte	0x04, 0x1e
        /*0076*/ 	.short	(.L_23 - .L_22)
.L_22:
        /*0078*/ 	.word	0x00000000


	//----- nvinfo : EIATTR_CBANK_PARAM_SIZE
	.align		4
.L_23:
        /*007c*/ 	.byte	0x03, 0x19
        /*007e*/ 	.short	0x0020


	//----- nvinfo : EIATTR_PARAM_CBANK
	.align		4
        /*0080*/ 	.byte	0x04, 0x0a
        /*0082*/ 	.short	(.L_25 - .L_24)
	.align		4
.L_24:
        /*0084*/ 	.word	index@(.nv.constant0._Z12imgFilKernelPfS_Piii)
        /*0088*/ 	.short	0x0380
        /*008a*/ 	.short	0x0020


	//----- nvinfo : EIATTR_SW_WAR
	.align		4
.L_25:
        /*008c*/ 	.byte	0x04, 0x36
        /*008e*/ 	.short	(.L_27 - .L_26)
.L_26:
        /*0090*/ 	.word	0x00000008
.L_27:


//--------------------- .nv.callgraph             --------------------------
	.section	.nv.callgraph,"",@"SHT_CUDA_CALLGRAPH"
	.align	4
	.sectionentsize	8
	.align		4
        /*0000*/ 	.word	0x00000000
	.align		4
        /*0004*/ 	.word	0xffffffff
	.align		4
        /*0008*/ 	.word	0x00000000
	.align		4
        /*000c*/ 	.word	0xfffffffe
	.align		4
        /*0010*/ 	.word	0x00000000
	.align		4
        /*0014*/ 	.word	0xfffffffd
	.align		4
        /*0018*/ 	.word	0x00000000
	.align		4
        /*001c*/ 	.word	0xfffffffc


//--------------------- .text._Z12imgFilKernelPfS_Piii --------------------------
	.section	.text._Z12imgFilKernelPfS_Piii,"ax",@progbits
	.align	128
        .global         _Z12imgFilKernelPfS_Piii
        .type           _Z12imgFilKernelPfS_Piii,@function
        .size           _Z12imgFilKernelPfS_Piii,(.L_x_15 - _Z12imgFilKernelPfS_Piii)
        .other          _Z12imgFilKernelPfS_Piii,@"STO_CUDA_ENTRY STV_DEFAULT"
_Z12imgFilKernelPfS_Piii:
.text._Z12imgFilKernelPfS_Piii:
[----:B------:R-:W-:Y:S01]  /*0000*/  LDC R1, c[0x0][0x37c] ;  /* 0x0000df00ff017b82 */ /* 0x000fe20000000800 */
[----:B------:R-:W0:Y:S07]  /*0010*/  S2R R13, SR_CTAID.X ;  /* 0x00000000000d7919 */ /* 0x000e2e0000002500 */
[----:B------:R-:W1:Y:S01]  /*0020*/  LDC.64 R4, c[0x0][0x398] ;  /* 0x0000e600ff047b82 */ /* 0x000e620000000a00 */
[----:B------:R-:W0:Y:S01]  /*0030*/  LDCU UR4, c[0x0][0x360] ;  /* 0x00006c00ff0477ac */ /* 0x000e220008000800 */
[----:B------:R-:W0:Y:S01]  /*0040*/  S2R R0, SR_TID.X ;  /* 0x0000000000007919 */ /* 0x000e220000002100 */
[----:B------:R-:W2:Y:S01]  /*0050*/  LDCU UR5, c[0x0][0x364] ;  /* 0x00006c80ff0577ac */ /* 0x000ea20008000800 */
[----:B------:R-:W2:Y:S01]  /*0060*/  S2R R2, SR_CTAID.Y ;  /* 0x0000000000027919 */ /* 0x000ea20000002600 */
[----:B------:R-:W2:Y:S01]  /*0070*/  S2R R3, SR_TID.Y ;  /* 0x0000000000037919 */ /* 0x000ea20000002200 */
[----:B0-----:R-:W-:-:S05]  /*0080*/  IMAD R13, R13, UR4, R0 ;  /* 0x000000040d0d7c24 */ /* 0x001fca000f8e0200 */
[----:B-1----:R-:W-:Y:S01]  /*0090*/  ISETP.GE.AND P0, PT, R13, R4, PT ;  /* 0x000000040d00720c */ /* 0x002fe20003f06270 */
[----:B--2---:R-:W-:Y:S02]  /*00a0*/  IMAD R0, R2, UR5, R3 ;  /* 0x0000000502007c24 */ /* 0x004fe4000f8e0203 */
[----:B------:R-:W-:-:S03]  /*00b0*/  VIADD R2, R4, 0xffffffff ;  /* 0xffffffff04027836 */ /* 0x000fc60000000000 */
[----:B------:R-:W-:Y:S01]  /*00c0*/  ISETP.GE.OR P0, PT, R0, R5, P0 ;  /* 0x000000050000720c */ /* 0x000fe20000706670 */
[----:B------:R-:W-:-:S03]  /*00d0*/  VIADD R5, R5, 0xffffffff ;  /* 0xffffffff05057836 */ /* 0x000fc60000000000 */
[----:B------:R-:W-:-:S04]  /*00e0*/  ISETP.EQ.OR P0, PT, R0, RZ, P0 ;  /* 0x000000ff0000720c */ /* 0x000fc80000702670 */
[----:B------:R-:W-:-:S04]  /*00f0*/  ISETP.LT.OR P0, PT, R13, 0x1, P0 ;  /* 0x000000010d00780c */ /* 0x000fc80000701670 */
[----:B------:R-:W-:-:S04]  /*0100*/  ISETP.GE.OR P0, PT, R0, R5, P0 ;  /* 0x000000050000720c */ /* 0x000fc80000706670 */
[----:B------:R-:W-:-:S13]  /*0110*/  ISETP.GE.OR P0, PT, R13, R2, P0 ;  /* 0x000000020d00720c */ /* 0x000fda0000706670 */
[----:B------:R-:W-:Y:S05]  /*0120*/  @P0 EXIT ;  /* 0x000000000000094d */ /* 0x000fea0003800000 */
[----:B------:R-:W0:Y:S01]  /*0130*/  LDC.64 R2, c[0x0][0x390] ;  /* 0x0000e400ff027b82 */ /* 0x000e220000000a00 */
[----:B------:R-:W0:Y:S01]  /*0140*/  LDCU.64 UR6, c[0x0][0x358] ;  /* 0x00006b00ff0677ac */ /* 0x000e220008000a00 */
[----:B------:R-:W-:-:S06]  /*0150*/  IMAD R8, R0, R4, R13 ;  /* 0x0000000400087224 */ /* 0x000fcc00078e020d */
[----:B------:R-:W1:Y:S01]  /*0160*/  LDC.64 R6, c[0x0][0x380] ;  /* 0x0000e000ff067b82 */ /* 0x000e620000000a00 */
[--C-:B------:R-:W-:Y:S02]  /*0170*/  IMAD R0, R0, R4, R4.reuse ;  /* 0x0000000400007224 */ /* 0x100fe400078e0204 */
[----:B------:R-:W-:-:S04]  /*0180*/  IMAD.MOV R5, RZ, RZ, -R4 ;  /* 0x000000ffff057224 */ /* 0x000fc800078e0a04 */
[----:B------:R-:W-:Y:S01]  /*0190*/  IMAD R14, R5, 0x2, R0 ;  /* 0x00000002050e7824 */ /* 0x000fe200078e0200 */
[----:B0-----:R-:W2:Y:S04]  /*01a0*/  LDG.E R12, desc[UR6][R2.64+0x14] ;  /* 0x00001406020c7981 */ /* 0x001ea8000c1e1900 */
[----:B------:R-:W3:Y:S01]  /*01b0*/  LDG.E R10, desc[UR6][R2.64+0x10] ;  /* 0x00001006020a7981 */ /* 0x000ee2000c1e1900 */
[----:B-1----:R-:W-:-:S03]  /*01c0*/  IMAD.WIDE R24, R8, 0x4, R6 ;  /* 0x0000000408187825 */ /* 0x002fc600078e0206 */
[----:B------:R-:W4:Y:S04]  /*01d0*/  LDG.E R0, desc[UR6][R2.64+0xc] ;  /* 0x00000c0602007981 */ /* 0x000f28000c1e1900 */
[----:B------:R-:W5:Y:S01]  /*01e0*/  LDG.E R11, desc[UR6][R24.64+0x4] ;  /* 0x00000406180b7981 */ /* 0x000f62000c1e1900 */
[----:B------:R-:W-:-:S03]  /*01f0*/  IMAD.IADD R15, R13, 0x1, R14 ;  /* 0x000000010d0f7824 */ /* 0x000fc600078e020e */
[----:B------:R-:W5:Y:S01]  /*0200*/  LDG.E R9, desc[UR6][R24.64] ;  /* 0x0000000618097981 */ /* 0x000f62000c1e1900 */
[----:B------:R-:W-:-:S03]  /*0210*/  IMAD.WIDE R4, R4, 0x4, R24 ;  /* 0x0000000404047825 */ /* 0x000fc600078e0218 */
[----:B------:R-:W5:Y:S01]  /*0220*/  LDG.E R13, desc[UR6][R2.64+0x1c] ;  /* 0x00001c06020d7981 */ /* 0x000f62000c1e1900 */
[----:B------:R-:W-:-:S03]  /*0230*/  IMAD.WIDE R6, R15, 0x4, R6 ;  /* 0x000000040f067825 */ /* 0x000fc600078e0206 */
[----:B------:R-:W5:Y:S04]  /*0240*/  LDG.E R14, desc[UR6][R24.64+-0x4] ;  /* 0xfffffc06180e7981 */ /* 0x000f68000c1e1900 */
        /* <DEDUP_REMOVED lines=8> */
[----:B------:R0:W5:Y:S04]  /*02d0*/  LDG.E R23, desc[UR6][R2.64+0x8] ;  /* 0x0000080602177981 */ /* 0x000168000c1e1900 */
[----:B------:R-:W5:Y:S04]  /*02e0*/  LDG.E R24, desc[UR6][R4.64+-0x4] ;  /* 0xfffffc0604187981 */ /* 0x000f68000c1e1900 */
[----:B------:R-:W5:Y:S01]  /*02f0*/  LDG.E R25, desc[UR6][R6.64+0x4] ;  /* 0x0000040606197981 */ /* 0x000f62000c1e1900 */
[----:B0-----:R-:W-:-:S02]  /*0300*/  IMAD.MOV.U32 R3, RZ, RZ, 0x3de38e39 ;  /* 0x3de38e39ff037424 */ /* 0x001fc400078e00ff */
[----:B------:R-:W-:-:S04]  /*0310*/  IMAD.MOV.U32 R2, RZ, RZ, 0x41100000 ;  /* 0x41100000ff027424 */ /* 0x000fc800078e00ff */
[----:B------:R-:W-:-:S04]  /*0320*/  FFMA R2, R3, -R2, 1 ;  /* 0x3f80000003027423 */ /* 0x000fc80000000802 */
[----:B------:R-:W-:Y:S01]  /*0330*/  FFMA R3, R2, R3, 0.11111111193895339966 ;  /* 0x3de38e3902037423 */ /* 0x000fe20000000003 */
[----:B------:R-:W-:Y:S01]  /*0340*/  BSSY.RECONVERGENT B1, `(.L_x_0) ;  /* 0x000001b000017945 */ /* 0x000fe20003800200 */
[----:B--2---:R-:W-:Y:S02]  /*0350*/  I2FP.F32.S32 R12, R12 ;  /* 0x0000000c000c7245 */ /* 0x004fe40000201400 */
[----:B---3--:R-:W-:Y:S02]  /*0360*/  I2FP.F32.S32 R10, R10 ;  /* 0x0000000a000a7245 */ /* 0x008fe40000201400 */
[----:B----4-:R-:W-:Y:S01]  /*0370*/  I2FP.F32.S32 R0, R0 ;  /* 0x0000000000007245 */ /* 0x010fe20000201400 */
[----:B-----5:R-:W-:-:S04]  /*0380*/  FMUL R12, R11, R12 ;  /* 0x0000000c0b0c7220 */ /* 0x020fc80000400000 */
[----:B------:R-:W-:Y:S01]  /*0390*/  FFMA R9, R9, R10, R12 ;  /* 0x0000000a09097223 */ /* 0x000fe2000000000c */
[----:B------:R-:W-:-:S03]  /*03a0*/  I2FP.F32.S32 R13, R13 ;  /* 0x0000000d000d7245 */ /* 0x000fc60000201400 */
        /* <DEDUP_REMOVED lines=10> */
[----:B------:R-:W-:-:S04]  /*0450*/  FFMA R0, R24, R15, R9 ;  /* 0x0000000f18007223 */ /* 0x000fc80000000009 */
[----:B------:R-:W-:-:S04]  /*0460*/  FFMA R0, R25, R23, R0 ;  /* 0x0000001719007223 */ /* 0x000fc80000000000 */
[----:B------:R-:W0:Y:S01]  /*0470*/  FCHK P0, R0, 9 ;  /* 0x4110000000007902 */ /* 0x000e220000000000 */
[----:B------:R-:W-:-:S04]  /*0480*/  FFMA R2, R0, R3, RZ ;  /* 0x0000000300027223 */ /* 0x000fc800000000ff */
[----:B------:R-:W-:-:S04]  /*0490*/  FFMA R4, R2, -9, R0 ;  /* 0xc110000002047823 */ /* 0x000fc80000000000 */
[----:B------:R-:W-:Y:S01]  /*04a0*/  FFMA R5, R3, R4, R2 ;  /* 0x0000000403057223 */ /* 0x000fe20000000002 */
[----:B0-----:R-:W-:Y:S06]  /*04b0*/  @!P0 BRA `(.L_x_1) ;  /* 0x00000000000c8947 */ /* 0x001fec0003800000 */
[----:B------:R-:W-:-:S07]  /*04c0*/  MOV R2, 0x4e0 ;  /* 0x000004e000027802 */ /* 0x000fce0000000f00 */
[----:B------:R-:W-:Y:S05]  /*04d0*/  CALL.REL.NOINC `($__internal_0_$__cuda_sm3x_div_rn_noftz_f32_slowpath) ;  /* 0x0000000000187944 */ /* 0x000fea0003c00000 */
[----:B------:R-:W-:-:S07]  /*04e0*/  MOV R5, R4 ;  /* 0x0000000400057202 */ /* 0x000fce0000000f00 */
.L_x_1:
[----:B------:R-:W-:Y:S05]  /*04f0*/  BSYNC.RECONVERGENT B1 ;  /* 0x0000000000017941 */ /* 0x000fea0003800200 */
.L_x_0:
[----:B------:R-:W0:Y:S02]  /*0500*/  LDC.64 R2, c[0x0][0x388] ;  /* 0x0000e200ff027b82 */ /* 0x000e240000000a00 */
[----:B0-----:R-:W-:-:S05]  /*0510*/  IMAD.WIDE R8, R8, 0x4, R2 ;  /* 0x0000000408087825 */ /* 0x001fca00078e0202 */
[----:B------:R-:W-:Y:S01]  /*0520*/  STG.E desc[UR6][R8.64], R5 ;  /* 0x0000000508007986 */ /* 0x000fe2000c101906 */
[----:B------:R-:W-:Y:S05]  /*0530*/  EXIT ;  /* 0x000000000000794d */ /* 0x000fea0003800000 */
        .weak           $__internal_0_$__cuda_sm3x_div_rn_noftz_f32_slowpath
        .type           $__internal_0_$__cuda_sm3x_div_rn_noftz_f32_slowpath,@function
        .size           $__internal_0_$__cuda_sm3x_div_rn_noftz_f32_slowpath,(.L_x_15 - $__internal_0_$__cuda_sm3x_div_rn_noftz_f32_slowpath)
$__internal_0_$__cuda_sm3x_div_rn_noftz_f32_slowpath:
[--C-:B------:R-:W-:Y:S01]  /*0540*/  SHF.R.U32.HI R3, RZ, 0x17, R0.reuse ;  /* 0x00000017ff037819 */ /* 0x100fe20000011600 */
[----:B------:R-:W-:Y:S04]  /*0550*/  BSSY.RECONVERGENT B0, `(.L_x_2) ;  /* 0x000005c000007945 */ /* 0x000fe80003800200 */
[----:B------:R-:W-:Y:S01]  /*0560*/  BSSY.RELIABLE B2, `(.L_x_3) ;  /* 0x000001a000027945 */ /* 0x000fe20003800100 */
[----:B------:R-:W-:Y:S01]  /*0570*/  IMAD.MOV.U32 R4, RZ, RZ, R0 ;  /* 0x000000ffff047224 */ /* 0x000fe200078e0000 */
[----:B------:R-:W-:-:S05]  /*0580*/  LOP3.LUT R3, R3, 0xff, RZ, 0xc0, !PT ;  /* 0x000000ff03037812 */ /* 0x000fca00078ec0ff */
[----:B------:R-:W-:-:S05]  /*0590*/  VIADD R6, R3, 0xffffffff ;  /* 0xffffffff03067836 */ /* 0x000fca0000000000 */
[----:B------:R-:W-:-:S13]  /*05a0*/  ISETP.GT.U32.OR P0, PT, R6, 0xfd, !PT ;  /* 0x000000fd0600780c */ /* 0x000fda0007f04470 */
[----:B------:R-:W-:Y:S01]  /*05b0*/  @!P0 IMAD.MOV.U32 R5, RZ, RZ, RZ ;  /* 0x000000ffff058224 */ /* 0x000fe200078e00ff */
[----:B------:R-:W-:Y:S06]  /*05c0*/  @!P0 BRA `(.L_x_4) ;  /* 0x00000000004c8947 */ /* 0x000fec0003800000 */
[----:B------:R-:W-:-:S13]  /*05d0*/  FSETP.GTU.FTZ.AND P0, PT, |R0|, +INF , PT ;  /* 0x7f8000000000780b */ /* 0x000fda0003f1c200 */
[----:B------:R-:W-:Y:S05]  /*05e0*/  @P0 BREAK.RELIABLE B2 ;  /* 0x0000000000020942 */ /* 0x000fea0003800100 */
[----:B------:R-:W-:Y:S05]  /*05f0*/  @P0 BRA `(.L_x_5) ;  /* 0x0000000400400947 */ /* 0x000fea0003800000 */
[----:B------:R-:W-:-:S05]  /*0600*/  IMAD.MOV.U32 R5, RZ, RZ, 0x41100000 ;  /* 0x41100000ff057424 */ /* 0x000fca00078e00ff */
[----:B------:R-:W-:-:S13]  /*0610*/  LOP3.LUT P0, RZ, R5, 0x7fffffff, R4, 0xc8, !PT ;  /* 0x7fffffff05ff7812 */ /* 0x000fda000780c804 */
[----:B------:R-:W-:Y:S05]  /*0620*/  @!P0 BREAK.RELIABLE B2 ;  /* 0x0000000000028942 */ /* 0x000fea0003800100 */
[----:B------:R-:W-:Y:S05]  /*0630*/  @!P0 BRA `(.L_x_6) ;  /* 0x0000000400288947 */ /* 0x000fea0003800000 */
[----:B------:R-:W-:-:S13]  /*0640*/  LOP3.LUT P0, RZ, R4, 0x7fffffff, RZ, 0xc0, !PT ;  /* 0x7fffffff04ff7812 */ /* 0x000fda000780c0ff */
[----:B------:R-:W-:Y:S05]  /*0650*/  @!P0 BREAK.RELIABLE B2 ;  /* 0x0000000000028942 */ /* 0x000fea0003800100 */
[----:B------:R-:W-:Y:S05]  /*0660*/  @!P0 BRA `(.L_x_7) ;  /* 0x0000000400148947 */ /* 0x000fea0003800000 */
[----:B------:R-:W-:Y:S02]  /*0670*/  FSETP.NEU.FTZ.AND P0, PT, |R0|, +INF , PT ;  /* 0x7f8000000000780b */ /* 0x000fe40003f1d200 */
[----:B------:R-:W-:-:S04]  /*0680*/  LOP3.LUT P1, RZ, R5, 0x7fffffff, RZ, 0xc0, !PT ;  /* 0x7fffffff05ff7812 */ /* 0x000fc8000782c0ff */
[----:B------:R-:W-:-:S13]  /*0690*/  PLOP3.LUT P0, PT, P0, P1, PT, 0x2f, 0xf2 ;  /* 0x0000000000f2781c */ /* 0x000fda0000702577 */
[----:B------:R-:W-:Y:S05]  /*06a0*/  @P0 BREAK.RELIABLE B2 ;  /* 0x0000000000020942 */ /* 0x000fea0003800100 */
[----:B------:R-:W-:Y:S05]  /*06b0*/  @P0 BRA `(.L_x_8) ;  /* 0x0000000000f40947 */ /* 0x000fea0003800000 */
[----:B------:R-:W-:-:S13]  /*06c0*/  ISETP.GE.AND P0, PT, R6, RZ, PT ;  /* 0x000000ff0600720c */ /* 0x000fda0003f06270 */
[----:B------:R-:W-:Y:S02]  /*06d0*/  @P0 IMAD.MOV.U32 R5, RZ, RZ, RZ ;  /* 0x000000ffff050224 */ /* 0x000fe400078e00ff */
[----:B------:R-:W-:Y:S01]  /*06e0*/  @!P0 FFMA R4, R0, 1.84467440737095516160e+19, RZ ;  /* 0x5f80000000048823 */ /* 0x000fe200000000ff */
[----:B------:R-:W-:-:S07]  /*06f0*/  @!P0 MOV R5, 0xffffffc0 ;  /* 0xffffffc000058802 */ /* 0x000fce0000000f00 */
.L_x_4:
[----:B------:R-:W-:Y:S05]  /*0700*/  BSYNC.RELIABLE B2 ;  /* 0x0000000000027941 */ /* 0x000fea0003800100 */
.L_x_3:
[----:B------:R-:W-:Y:S01]  /*0710*/  UMOV UR4, 0x41100000 ;  /* 0x4110000000047882 */ /* 0x000fe20000000000 */
[----:B------:R-:W-:Y:S01]  /*0720*/  VIADD R3, R3, 0xffffff81 ;  /* 0xffffff8103037836 */ /* 0x000fe20000000000 */
[----:B------:R-:W-:Y:S01]  /*0730*/  UIADD3 UR4, UPT, UPT, UR4, -0x1800000, URZ ;  /* 0xfe80000004047890 */ /* 0x000fe2000fffe0ff */
[----:B------:R-:W-:Y:S02]  /*0740*/  BSSY.RECONVERGENT B2, `(.L_x_9) ;  /* 0x0000033000027945 */ /* 0x000fe40003800200 */
[----:B------:R-:W-:Y:S01]  /*0750*/  IMAD R0, R3, -0x800000, R4 ;  /* 0xff80000003007824 */ /* 0x000fe200078e0204 */
[----:B------:R-:W-:Y:S02]  /*0760*/  IADD3 R5, PT, PT, R5, -0x3, R3 ;  /* 0xfffffffd05057810 */ /* 0x000fe40007ffe003 */
[----:B------:R-:W-:-:S03]  /*0770*/  FADD.FTZ R7, -RZ, -UR4 ;  /* 0x80000004ff077e21 */ /* 0x000fc60008010100 */
[----:B------:R-:W0:Y:S02]  /*0780*/  MUFU.RCP R6, UR4 ;  /* 0x0000000400067d08 */ /* 0x000e240008001000 */
[----:B0-----:R-:W-:-:S04]  /*0790*/  FFMA R9, R6, R7, 1 ;  /* 0x3f80000006097423 */ /* 0x001fc80000000007 */
[----:B------:R-:W-:-:S04]  /*07a0*/  FFMA R9, R6, R9, R6 ;  /* 0x0000000906097223 */ /* 0x000fc80000000006 */
[----:B------:R-:W-:-:S04]  /*07b0*/  FFMA R4, R0, R9, RZ ;  /* 0x0000000900047223 */ /* 0x000fc800000000ff */
[----:B------:R-:W-:-:S04]  /*07c0*/  FFMA R6, R7, R4, R0 ;  /* 0x0000000407067223 */ /* 0x000fc80000000000 */
[----:B------:R-:W-:-:S04]  /*07d0*/  FFMA R6, R9, R6, R4 ;  /* 0x0000000609067223 */ /* 0x000fc80000000004 */
[----:B------:R-:W-:-:S04]  /*07e0*/  FFMA R7, R7, R6, R0 ;  /* 0x0000000607077223 */ /* 0x000fc80000000000 */
[----:B------:R-:W-:-:S05]  /*07f0*/  FFMA R4, R9, R7, R6 ;  /* 0x0000000709047223 */ /* 0x000fca0000000006 */
[----:B------:R-:W-:-:S04]  /*0800*/  SHF.R.U32.HI R0, RZ, 0x17, R4 ;  /* 0x00000017ff007819 */ /* 0x000fc80000011604 */
[----:B------:R-:W-:-:S05]  /*0810*/  LOP3.LUT R0, R0, 0xff, RZ, 0xc0, !PT ;  /* 0x000000ff00007812 */ /* 0x000fca00078ec0ff */
[----:B------:R-:W-:-:S04]  /*0820*/  IMAD.IADD R10, R0, 0x1, R5 ;  /* 0x00000001000a7824 */ /* 0x000fc800078e0205 */
[----:B------:R-:W-:-:S05]  /*0830*/  VIADD R0, R10, 0xffffffff ;  /* 0xffffffff0a007836 */ /* 0x000fca0000000000 */
[----:B------:R-:W-:-:S13]  /*0840*/  ISETP.GE.U32.AND P0, PT, R0, 0xfe, PT ;  /* 0x000000fe0000780c */ /* 0x000fda0003f06070 */
[----:B------:R-:W-:Y:S05]  /*0850*/  @!P0 BRA `(.L_x_10) ;  /* 0x0000000000808947 */ /* 0x000fea0003800000 */
[----:B------:R-:W-:-:S13]  /*0860*/  ISETP.GT.AND P0, PT, R10, 0xfe, PT ;  /* 0x000000fe0a00780c */ /* 0x000fda0003f04270 */
[----:B------:R-:W-:Y:S05]  /*0870*/  @P0 BRA `(.L_x_11) ;  /* 0x00000000006c0947 */ /* 0x000fea0003800000 */
[----:B------:R-:W-:-:S13]  /*0880*/  ISETP.GE.AND P0, PT, R10, 0x1, PT ;  /* 0x000000010a00780c */ /* 0x000fda0003f06270 */
[----:B------:R-:W-:Y:S05]  /*0890*/  @P0 BRA `(.L_x_12) ;  /* 0x0000000000740947 */ /* 0x000fea0003800000 */
[----:B------:R-:W-:Y:S02]  /*08a0*/  ISETP.GE.AND P0, PT, R10, -0x18, PT ;  /* 0xffffffe80a00780c */ /* 0x000fe40003f06270 */
[----:B------:R-:W-:-:S11]  /*08b0*/  LOP3.LUT R4, R4, 0x80000000, RZ, 0xc0, !PT ;  /* 0x8000000004047812 */ /* 0x000fd600078ec0ff */
[----:B------:R-:W-:Y:S05]  /*08c0*/  @!P0 BRA `(.L_x_12) ;  /* 0x0000000000688947 */ /* 0x000fea0003800000 */
[CCC-:B------:R-:W-:Y:S01]  /*08d0*/  FFMA.RZ R0, R9.reuse, R7.reuse, R6.reuse ;  /* 0x0000000709007223 */ /* 0x1c0fe2000000c006 */
[C---:B------:R-:W-:Y:S02]  /*08e0*/  ISETP.NE.AND P2, PT, R10.reuse, RZ, PT ;  /* 0x000000ff0a00720c */ /* 0x040fe40003f45270 */
[----:B------:R-:W-:Y:S02]  /*08f0*/  ISETP.NE.AND P1, PT, R10, RZ, PT ;  /* 0x000000ff0a00720c */ /* 0x000fe40003f25270 */
[----:B------:R-:W-:Y:S01]  /*0900*/  LOP3.LUT R3, R0, 0x7fffff, RZ, 0xc0, !PT ;  /* 0x007fffff00037812 */ /* 0x000fe200078ec0ff */
[CCC-:B------:R-:W-:Y:S01]  /*0910*/  FFMA.RP R0, R9.reuse, R7.reuse, R6.reuse ;  /* 0x0000000709007223 */ /* 0x1c0fe20000008006 */
[----:B------:R-:W-:Y:S01]  /*0920*/  FFMA.RM R9, R9, R7, R6 ;  /* 0x0000000709097223 */ /* 0x000fe20000004006 */
[C---:B------:R-:W-:Y:S01]  /*0930*/  VIADD R6, R10.reuse, 0x20 ;  /* 0x000000200a067836 */ /* 0x040fe20000000000 */
[----:B------:R-:W-:Y:S02]  /*0940*/  LOP3.LUT R3, R3, 0x800000, RZ, 0xfc, !PT ;  /* 0x0080000003037812 */ /* 0x000fe400078efcff */
[----:B------:R-:W-:-:S02]  /*0950*/  IADD3 R5, PT, PT, -R10, RZ, RZ ;  /* 0x000000ff0a057210 */ /* 0x000fc40007ffe1ff */
[----:B------:R-:W-:Y:S02]  /*0960*/  SHF.L.U32 R6, R3, R6, RZ ;  /* 0x0000000603067219 */ /* 0x000fe400000006ff */
[----:B------:R-:W-:Y:S02]  /*0970*/  FSETP.NEU.FTZ.AND P0, PT, R0, R9, PT ;  /* 0x000000090000720b */ /* 0x000fe40003f1d000 */
[----:B------:R-:W-:Y:S02]  /*0980*/  SEL R0, R5, RZ, P2 ;  /* 0x000000ff05007207 */ /* 0x000fe40001000000 */
[----:B------:R-:W-:Y:S02]  /*0990*/  ISETP.NE.AND P1, PT, R6, RZ, P1 ;  /* 0x000000ff0600720c */ /* 0x000fe40000f25270 */
[----:B------:R-:W-:Y:S02]  /*09a0*/  SHF.R.U32.HI R0, RZ, R0, R3 ;  /* 0x00000000ff007219 */ /* 0x000fe40000011603 */
[----:B------:R-:W-:-:S02]  /*09b0*/  PLOP3.LUT P0, PT, P0, P1, PT, 0xf8, 0x8f ;  /* 0x00000000008f781c */ /* 0x000fc40000703f70 */
[----:B------:R-:W-:Y:S02]  /*09c0*/  SHF.R.U32.HI R6, RZ, 0x1, R0 ;  /* 0x00000001ff067819 */ /* 0x000fe40000011600 */
[----:B------:R-:W-:-:S04]  /*09d0*/  SEL R3, RZ, 0x1, !P0 ;  /* 0x00000001ff037807 */ /* 0x000fc80004000000 */
[----:B------:R-:W-:-:S04]  /*09e0*/  LOP3.LUT R3, R3, 0x1, R6, 0xf8, !PT ;  /* 0x0000000103037812 */ /* 0x000fc800078ef806 */
[----:B------:R-:W-:-:S05]  /*09f0*/  LOP3.LUT R3, R3, R0, RZ, 0xc0, !PT ;  /* 0x0000000003037212 */ /* 0x000fca00078ec0ff */
[----:B------:R-:W-:-:S05]  /*0a00*/  IMAD.IADD R3, R6, 0x1, R3 ;  /* 0x0000000106037824 */ /* 0x000fca00078e0203 */
[----:B------:R-:W-:Y:S01]  /*0a10*/  LOP3.LUT R4, R3, R4, RZ, 0xfc, !PT ;  /* 0x0000000403047212 */ /* 0x000fe200078efcff */
[----:B------:R-:W-:Y:S06]  /*0a20*/  BRA `(.L_x_12) ;  /* 0x0000000000107947 */ /* 0x000fec0003800000 */
.L_x_11:
[----:B------:R-:W-:-:S04]  /*0a30*/  LOP3.LUT R4, R4, 0x80000000, RZ, 0xc0, !PT ;  /* 0x8000000004047812 */ /* 0x000fc800078ec0ff */
[----:B------:R-:W-:Y:S01]  /*0a40*/  LOP3.LUT R4, R4, 0x7f800000, RZ, 0xfc, !PT ;  /* 0x7f80000004047812 */ /* 0x000fe200078efcff */
[----:B------:R-:W-:Y:S06]  /*0a50*/  BRA `(.L_x_12) ;  /* 0x0000000000047947 */ /* 0x000fec0003800000 */
.L_x_10:
[----:B------:R-:W-:-:S07]  /*0a60*/  IMAD R4, R5, 0x800000, R4 ;  /* 0x0080000005047824 */ /* 0x000fce00078e0204 */
.L_x_12:
[----:B------:R-:W-:Y:S05]  /*0a70*/  BSYNC.RECONVERGENT B2 ;  /* 0x0000000000027941 */ /* 0x000fea0003800200 */
.L_x_9:
[----:B------:R-:W-:Y:S05]  /*0a80*/  BRA `(.L_x_13) ;  /* 0x0000000000207947 */ /* 0x000fea0003800000 */
.L_x_8:
[----:B------:R-:W-:-:S04]  /*0a90*/  LOP3.LUT R4, R5, 0x80000000, R4, 0x48, !PT ;  /* 0x8000000005047812 */ /* 0x000fc800078e4804 */
[----:B------:R-:W-:Y:S01]  /*0aa0*/  LOP3.LUT R4, R4, 0x7f800000, RZ, 0xfc, !PT ;  /* 0x7f80000004047812 */ /* 0x000fe200078efcff */
[----:B------:R-:W-:Y:S06]  /*0ab0*/  BRA `(.L_x_13) ;  /* 0x0000000000147947 */ /* 0x000fec0003800000 */
.L_x_7:
[----:B------:R-:W-:Y:S01]  /*0ac0*/  LOP3.LUT R4, R5, 0x80000000, R4, 0x48, !PT ;  /* 0x8000000005047812 */ /* 0x000fe200078e4804 */
[----:B------:R-:W-:Y:S06]  /*0ad0*/  BRA `(.L_x_13) ;  /* 0x00000000000c7947 */ /* 0x000fec0003800000 */
.L_x_6:
[----:B------:R-:W0:Y:S01]  /*0ae0*/  MUFU.RSQ R4, -QNAN ;  /* 0xffc0000000047908 */ /* 0x000e220000001400 */
[----:B------:R-:W-:Y:S05]  /*0af0*/  BRA `(.L_x_13) ;  /* 0x0000000000047947 */ /* 0x000fea0003800000 */
.L_x_5:
[----:B------:R-:W-:-:S07]  /*0b00*/  FADD.FTZ R4, R0, 9 ;  /* 0x4110000000047421 */ /* 0x000fce0000010000 */
.L_x_13:
[----:B------:R-:W-:Y:S05]  /*0b10*/  BSYNC.RECONVERGENT B0 ;  /* 0x0000000000007941 */ /* 0x000fea0003800200 */
.L_x_2:
[----:B------:R-:W-:-:S04]  /*0b20*/  IMAD.MOV.U32 R3, RZ, RZ, 0x0 ;  /* 0x00000000ff037424 */ /* 0x000fc800078e00ff */
[----:B0-----:R-:W-:Y:S05]  /*0b30*/  RET.REL.NODEC R2 `(_Z12imgFilKernelPfS_Piii) ;  /* 0xfffffff402307950 */ /* 0x001fea0003c3ffff */
.L_x_14:
[----:B------:R-:W-:-:S00]  /*0b40*/  BRA `(.L_x_14) ;  /* 0xfffffffc00fc7947 */ /* 0x000fc0000383ffff */
[----:B------:R-:W-:-:S00]  /*0b50*/  NOP ;  /* 0x0000000000007918 */ /* 0x000fc00000000000 */
        /* <DEDUP_REMOVED lines=10> */
.L_x_15:


//--------------------- .nv.shared.reserved.0     --------------------------
	.section	.nv.shared.reserved.0,"aw",@nobits
	.weak		__nv_reservedSMEM_offset_0_alias
	.size		__nv_reservedSMEM_offset_0_alias, 0, 64
	.other		__nv_reservedSMEM_offset_0_alias,@"STO_CUDA_RESERVED_SHARED STV_DEFAULT"
__nv_reservedSMEM_offset_0_alias:
	.zero		0
	.zero		64


//--------------------- .nv.constant0._Z12imgFilKernelPfS_Piii --------------------------
	.section	.nv.constant0._Z12imgFilKernelPfS_Piii,"a",@progbits
	.sectionflags	@""
	.align	4
.nv.constant0._Z12imgFilKernelPfS_Piii:
	.zero		928


//--------------------- SYMBOLS --------------------------

	.type		.nv.reservedSmem.offset0,@object
	.size		.nv.reservedSmem.offset0,0x4
